def matmul_kernel(
    a_ptr,
    b_ptr,
    c_ptr,
    M,
    N,
    K,
    stride_am,
    stride_ak,
    stride_bk,
    stride_bn,
    stride_cm,
    stride_cn,
    BLOCK_M: tl.constexpr,
    BLOCK_N: tl.constexpr,
    BLOCK_K: tl.constexpr,
    GROUP_M: tl.constexpr,
):
    pid = tl.program_id(axis=0)
    num_pid_m = tl.cdiv(M, BLOCK_M)
    num_pid_n = tl.cdiv(N, BLOCK_N)
    num_pid_in_group = GROUP_M * num_pid_n
    group_id = pid // num_pid_in_group
    first_pid_m = group_id * GROUP_M
    group_size_m = min(num_pid_m - first_pid_m, GROUP_M)
    pid_m = first_pid_m + ((pid % num_pid_in_group) % group_size_m)
    pid_n = (pid % num_pid_in_group) // group_size_m

    offs_am = (pid_m * BLOCK_M + tl.arange(0, BLOCK_M)) % M
    offs_bn = (pid_n * BLOCK_N + tl.arange(0, BLOCK_N)) % N
    offs_k = tl.arange(0, BLOCK_K)
    a_ptrs = a_ptr + offs_am[:, None] * stride_am + offs_k[None, :] * stride_ak
    b_ptrs = b_ptr + offs_k[:, None] * stride_bk + offs_bn[None, :] * stride_bn

    acc = tl.zeros((BLOCK_M, BLOCK_N), dtype=tl.float32)
    for kk in range(0, tl.cdiv(K, BLOCK_K)):
        a = tl.load(a_ptrs, mask=offs_k[None, :] < K - kk * BLOCK_K, other=0.0)
        b = tl.load(b_ptrs, mask=offs_k[:, None] < K - kk * BLOCK_K, other=0.0)
        acc = tl.dot(a, b, acc)
        a_ptrs += BLOCK_K * stride_ak
        b_ptrs += BLOCK_K * stride_bk

    c = acc.to(c_ptr.dtype.element_ty)
    offs_cm = pid_m * BLOCK_M + tl.arange(0, BLOCK_M)
    offs_cn = pid_n * BLOCK_N + tl.arange(0, BLOCK_N)
    c_ptrs = c_ptr + offs_cm[:, None] * stride_cm + offs_cn[None, :] * stride_cn
    mask = (offs_cm[:, None] < M) & (offs_cn[None, :] < N)
    tl.store(c_ptrs, c, mask=mask)

# config = {"BLOCK_K": 32, "BLOCK_M": 64, "BLOCK_N": 16, "GROUP_M": 8, "arch": "sm_80", "dtype": "fp16", "num_ctas": 1, "num_stages": 2, "num_warps": 4}
# arch = sm_80


// ===== COMPILED SASS (sm_80) =====

	.target	sm_80

	.elftype	@"ET_EXEC"


//--------------------- .note.nv.tkinfo           --------------------------
	.section	.note.nv.tkinfo,"",@"SHT_NOTE"
	.sectionflags	@"SHF_NOTE_NV_TKINFO"
	.tkinfo
        /*0018*/ 	.word	0x00000002
        /*0030*/ 	.string	""
        /*0030*/ 	.string	"ptxas"
        /*0030*/ 	.string	"Cuda compilation tools, release 13.0, V13.0.88"
        /*0030*/ 	.string	"Build cuda_13.0.r13.0/compiler.36424714_0"
        /*0030*/ 	.string	"-v  -suppress-debug-info  -lineinfo  -arch sm_80 "



//--------------------- .note.nv.cuinfo           --------------------------
	.section	.note.nv.cuinfo,"",@"SHT_NOTE"
	.sectionflags	@"SHF_NOTE_NV_CUINFO"
        /*0018*/ 	.short	0x0002
        /*001a*/ 	.short	0x0050
        /*001c*/ 	.short	0x0082
	.zero		2


//--------------------- .nv.info                  --------------------------
	.section	.nv.info,"",@"SHT_CUDA_INFO"
	.align	4


	//----- nvinfo : EIATTR_REGCOUNT
	.align		4
        /*0000*/ 	.byte	0x04, 0x2f
        /*0002*/ 	.short	(.L_1 - .L_0)
	.align		4
.L_0:
        /*0004*/ 	.word	index@(matmul_kernel)
        /*0008*/ 	.word	0x00000060


	//----- nvinfo : EIATTR_FRAME_SIZE
	.align		4
.L_1:
        /*000c*/ 	.byte	0x04, 0x11
        /*000e*/ 	.short	(.L_3 - .L_2)
	.align		4
.L_2:
        /*0010*/ 	.word	index@(matmul_kernel)
        /*0014*/ 	.word	0x00000000


	//----- nvinfo : EIATTR_MIN_STACK_SIZE
	.align		4
.L_3:
        /*0018*/ 	.byte	0x04, 0x12
        /*001a*/ 	.short	(.L_5 - .L_4)
	.align		4
.L_4:
        /*001c*/ 	.word	index@(matmul_kernel)
        /*0020*/ 	.word	0x00000000
.L_5:


//--------------------- .nv.info.matmul_kernel    --------------------------
	.section	.nv.info.matmul_kernel,"",@"SHT_CUDA_INFO"
	.sectionflags	@""
	.align	4


	//----- nvinfo : EIATTR_CUDA_API_VERSION
	.align		4
        /*0000*/ 	.byte	0x04, 0x37
        /*0002*/ 	.short	(.L_7 - .L_6)
.L_6:
        /*0004*/ 	.word	0x00000082


	//----- nvinfo : EIATTR_SW2861232_WAR
	.align		4
.L_7:
        /*0008*/ 	.byte	0x01, 0x35
	.zero		2


	//----- nvinfo : EIATTR_PARAM_CBANK
	.align		4
        /*000c*/ 	.byte	0x04, 0x0a
        /*000e*/ 	.short	(.L_9 - .L_8)
	.align		4
.L_8:
        /*0010*/ 	.word	index@(.nv.constant0.matmul_kernel)
        /*0014*/ 	.short	0x0160
        /*0016*/ 	.short	0x0050


	//----- nvinfo : EIATTR_CBANK_PARAM_SIZE
	.align		4
.L_9:
        /*0018*/ 	.byte	0x03, 0x19
        /*001a*/ 	.short	0x0050


	//----- nvinfo : EIATTR_KPARAM_INFO
	.align		4
        /*001c*/ 	.byte	0x04, 0x17
        /*001e*/ 	.short	(.L_11 - .L_10)
.L_10:
        /*0020*/ 	.word	0x00000000
        /*0024*/ 	.short	0x000d
        /*0026*/ 	.short	0x0048
        /*0028*/ 	.byte	0x00, 0xf4, 0x21, 0x00


	//----- nvinfo : EIATTR_KPARAM_INFO
	.align		4
.L_11:
        /*002c*/ 	.byte	0x04, 0x17
        /*002e*/ 	.short	(.L_13 - .L_12)
.L_12:
        /*0030*/ 	.word	0x00000000
        /*0034*/ 	.short	0x000c
        /*0036*/ 	.short	0x0040
        /*0038*/ 	.byte	0x00, 0xf4, 0x21, 0x00


	//----- nvinfo : EIATTR_KPARAM_INFO
	.align		4
.L_13:
        /*003c*/ 	.byte	0x04, 0x17
        /*003e*/ 	.short	(.L_15 - .L_14)
.L_14:
        /*0040*/ 	.word	0x00000000
        /*0044*/ 	.short	0x000b
        /*0046*/ 	.short	0x0038
        /*0048*/ 	.byte	0x00, 0xf0, 0x11, 0x00


	//----- nvinfo : EIATTR_KPARAM_INFO
	.align		4
.L_15:
        /*004c*/ 	.byte	0x04, 0x17
        /*004e*/ 	.short	(.L_17 - .L_16)
.L_16:
        /*0050*/ 	.word	0x00000000
        /*0054*/ 	.short	0x000a
        /*0056*/ 	.short	0x0034
        /*0058*/ 	.byte	0x00, 0xf0, 0x11, 0x00


	//----- nvinfo : EIATTR_KPARAM_INFO
	.align		4
.L_17:
        /*005c*/ 	.byte	0x04, 0x17
        /*005e*/ 	.short	(.L_19 - .L_18)
.L_18:
        /*0060*/ 	.word	0x00000000
        /*0064*/ 	.short	0x0009
        /*0066*/ 	.short	0x0030
        /*0068*/ 	.byte	0x00, 0xf0, 0x11, 0x00


	//----- nvinfo : EIATTR_KPARAM_INFO
	.align		4
.L_19:
        /*006c*/ 	.byte	0x04, 0x17
        /*006e*/ 	.short	(.L_21 - .L_20)
.L_20:
        /*0070*/ 	.word	0x00000000
        /*0074*/ 	.short	0x0008
        /*0076*/ 	.short	0x002c
        /*0078*/ 	.byte	0x00, 0xf0, 0x11, 0x00


	//----- nvinfo : EIATTR_KPARAM_INFO
	.align		4
.L_21:
        /*007c*/ 	.byte	0x04, 0x17
        /*007e*/ 	.short	(.L_23 - .L_22)
.L_22:
        /*0080*/ 	.word	0x00000000
        /*0084*/ 	.short	0x0007
        /*0086*/ 	.short	0x0028
        /*0088*/ 	.byte	0x00, 0xf0, 0x11, 0x00


	//----- nvinfo : EIATTR_KPARAM_INFO
	.align		4
.L_23:
        /*008c*/ 	.byte	0x04, 0x17
        /*008e*/ 	.short	(.L_25 - .L_24)
.L_24:
        /*0090*/ 	.word	0x00000000
        /*0094*/ 	.short	0x0006
        /*0096*/ 	.short	0x0024
        /*0098*/ 	.byte	0x00, 0xf0, 0x11, 0x00


	//----- nvinfo : EIATTR_KPARAM_INFO
	.align		4
.L_25:
        /*009c*/ 	.byte	0x04, 0x17
        /*009e*/ 	.short	(.L_27 - .L_26)
.L_26:
        /*00a0*/ 	.word	0x00000000
        /*00a4*/ 	.short	0x0005
        /*00a6*/ 	.short	0x0020
        /*00a8*/ 	.byte	0x00, 0xf0, 0x11, 0x00


	//----- nvinfo : EIATTR_KPARAM_INFO
	.align		4
.L_27:
        /*00ac*/ 	.byte	0x04, 0x17
        /*00ae*/ 	.short	(.L_29 - .L_28)
.L_28:
        /*00b0*/ 	.word	0x00000000
        /*00b4*/ 	.short	0x0004
        /*00b6*/ 	.short	0x001c
        /*00b8*/ 	.byte	0x00, 0xf0, 0x11, 0x00


	//----- nvinfo : EIATTR_KPARAM_INFO
	.align		4
.L_29:
        /*00bc*/ 	.byte	0x04, 0x17
        /*00be*/ 	.short	(.L_31 - .L_30)
.L_30:
        /*00c0*/ 	.word	0x00000000
        /*00c4*/ 	.short	0x0003
        /*00c6*/ 	.short	0x0018
        /*00c8*/ 	.byte	0x00, 0xf0, 0x11, 0x00


	//----- nvinfo : EIATTR_KPARAM_INFO
	.align		4
.L_31:
        /*00cc*/ 	.byte	0x04, 0x17
        /*00ce*/ 	.short	(.L_33 - .L_32)
.L_32:
        /*00d0*/ 	.word	0x00000000
        /*00d4*/ 	.short	0x0002
        /*00d6*/ 	.short	0x0010
        /*00d8*/ 	.byte	0x00, 0xf4, 0x21, 0x00


	//----- nvinfo : EIATTR_KPARAM_INFO
	.align		4
.L_33:
        /*00dc*/ 	.byte	0x04, 0x17
        /*00de*/ 	.short	(.L_35 - .L_34)
.L_34:
        /*00e0*/ 	.word	0x00000000
        /*00e4*/ 	.short	0x0001
        /*00e6*/ 	.short	0x0008
        /*00e8*/ 	.byte	0x00, 0xf4, 0x21, 0x00


	//----- nvinfo : EIATTR_KPARAM_INFO
	.align		4
.L_35:
        /*00ec*/ 	.byte	0x04, 0x17
        /*00ee*/ 	.short	(.L_37 - .L_36)
.L_36:
        /*00f0*/ 	.word	0x00000000
        /*00f4*/ 	.short	0x0000
        /*00f6*/ 	.short	0x0000
        /*00f8*/ 	.byte	0x00, 0xf4, 0x21, 0x00


	//----- nvinfo : EIATTR_MAXREG_COUNT
	.align		4
.L_37:
        /*00fc*/ 	.byte	0x03, 0x1b
        /*00fe*/ 	.short	0x00ff


	//----- nvinfo : EIATTR_NUM_BARRIERS
	.align		4
        /*0100*/ 	.byte	0x02, 0x4c
        /*0102*/ 	.byte	0x01
	.zero		1


	//----- nvinfo : EIATTR_MERCURY_ISA_VERSION
	.align		4
        /*0104*/ 	.byte	0x03, 0x5f
        /*0106*/ 	.short	0x0000


	//----- nvinfo : EIATTR_EXIT_INSTR_OFFSETS
	.align		4
        /*0108*/ 	.byte	0x04, 0x1c
        /*010a*/ 	.short	(.L_39 - .L_38)


	//   ....[0]....
.L_38:
        /*010c*/ 	.word	0x00001b90


	//   ....[1]....
        /*0110*/ 	.word	0x00001bc0


	//----- nvinfo : EIATTR_REQNTID
	.align		4
.L_39:
        /*0114*/ 	.byte	0x04, 0x10
        /*0116*/ 	.short	(.L_41 - .L_40)
.L_40:
        /*0118*/ 	.word	0x00000080
        /*011c*/ 	.word	0x00000001
        /*0120*/ 	.word	0x00000001
.L_41:


//--------------------- .nv.callgraph             --------------------------
	.section	.nv.callgraph,"",@"SHT_CUDA_CALLGRAPH"
	.align	4
	.sectionentsize	8
	.align		4
        /*0000*/ 	.word	0x00000000
	.align		4
        /*0004*/ 	.word	0xffffffff
	.align		4
        /*0008*/ 	.word	0x00000000
	.align		4
        /*000c*/ 	.word	0xfffffffe
	.align		4
        /*0010*/ 	.word	0x00000000
	.align		4
        /*0014*/ 	.word	0xfffffffd
	.align		4
        /*0018*/ 	.word	0x00000000
	.align		4
        /*001c*/ 	.word	0xfffffffc


//--------------------- .nv.rel.action            --------------------------
	.section	.nv.rel.action,"",@"SHT_CUDA_RELOCINFO"
	.align	8
	.sectionentsize	8
        /*0000*/ 	.byte	0x73, 0x00, 0x00, 0x00, 0x00, 0x00, 0x00, 0x00, 0x00, 0x00, 0x00, 0x11, 0x25, 0x00, 0x05, 0x36


//--------------------- .nv.constant0.matmul_kernel --------------------------
	.section	.nv.constant0.matmul_kernel,"a",@progbits
	.sectionflags	@""
	.align	4
.nv.constant0.matmul_kernel:
	.zero		432


//--------------------- .text.matmul_kernel       --------------------------
	.section	.text.matmul_kernel,"ax",@progbits
	.sectioninfo	@"SHI_REGISTERS=96"
	.align	128
        .global         matmul_kernel
        .type           matmul_kernel,@function
        .size           matmul_kernel,(.L_x_3 - matmul_kernel)
        .other          matmul_kernel,@"STO_CUDA_ENTRY STV_DEFAULT"
matmul_kernel:
.text.matmul_kernel:
[----:B------:R-:W-:Y:S02]  /*0000*/  IMAD.MOV.U32 R1, RZ, RZ, c[0x0][0x28] ;  /* 0x00000a00ff017624 */ /* 0x000fe400078e00ff */
[----:B------:R-:W-:Y:S01]  /*0010*/  IMAD.MOV.U32 R0, RZ, RZ, c[0x0][0x17c] ;  /* 0x00005f00ff007624 */ /* 0x000fe200078e00ff */
[----:B------:R-:W0:Y:S01]  /*0020*/  S2R R5, SR_CTAID.X ;  /* 0x0000000000057919 */ /* 0x000e220000002500 */
[----:B------:R-:W-:Y:S01]  /*0030*/  IMAD.MOV.U32 R13, RZ, RZ, c[0x0][0x180] ;  /* 0x00006000ff0d7624 */ /* 0x000fe200078e00ff */
[----:B------:R-:W-:Y:S01]  /*0040*/  ULDC.64 UR6, c[0x0][0x118] ;  /* 0x0000460000067ab9 */ /* 0x000fe20000000a00 */
[----:B------:R-:W-:Y:S01]  /*0050*/  CS2R R36, SRZ ;  /* 0x0000000000247805 */ /* 0x000fe2000001ff00 */
[----:B------:R-:W-:Y:S01]  /*0060*/  IADD3 R0, R0, 0xf, RZ ;  /* 0x0000000f00007810 */ /* 0x000fe20007ffe0ff */
[----:B------:R-:W-:Y:S01]  /*0070*/  CS2R R38, SRZ ;  /* 0x0000000000267805 */ /* 0x000fe2000001ff00 */
[----:B------:R-:W-:Y:S02]  /*0080*/  IADD3 R13, R13, 0x1f, RZ ;  /* 0x0000001f0d0d7810 */ /* 0x000fe40007ffe0ff */
[----:B------:R-:W-:-:S04]  /*0090*/  SHF.R.S32.HI R3, RZ, 0x1f, R0 ;  /* 0x0000001fff037819 */ /* 0x000fc80000011400 */
[----:B------:R-:W-:-:S04]  /*00a0*/  LEA.HI R3, R3, R0, RZ, 0x4 ;  /* 0x0000000003037211 */ /* 0x000fc800078f20ff */
[----:B------:R-:W-:-:S05]  /*00b0*/  SHF.R.S32.HI R3, RZ, 0x4, R3 ;  /* 0x00000004ff037819 */ /* 0x000fca0000011403 */
[----:B------:R-:W-:Y:S01]  /*00c0*/  IMAD.SHL.U32 R4, R3, 0x8, RZ ;  /* 0x0000000803047824 */ /* 0x000fe200078e00ff */
[----:B0-----:R-:W-:-:S04]  /*00d0*/  IABS R8, R5 ;  /* 0x0000000500087213 */ /* 0x001fc80000000000 */
[-C--:B------:R-:W-:Y:S02]  /*00e0*/  IABS R7, R4.reuse ;  /* 0x0000000400077213 */ /* 0x080fe40000000000 */
[----:B------:R-:W-:Y:S02]  /*00f0*/  IABS R10, R4 ;  /* 0x00000004000a7213 */ /* 0x000fe40000000000 */
[----:B------:R-:W0:Y:S08]  /*0100*/  I2F.RP R0, R7 ;  /* 0x0000000700007306 */ /* 0x000e300000209400 */
[----:B0-----:R-:W0:Y:S02]  /*0110*/  MUFU.RCP R0, R0 ;  /* 0x0000000000007308 */ /* 0x001e240000001000 */
[----:B0-----:R-:W-:Y:S01]  /*0120*/  IADD3 R2, R0, 0xffffffe, RZ ;  /* 0x0ffffffe00027810 */ /* 0x001fe20007ffe0ff */
[----:B------:R-:W-:-:S05]  /*0130*/  IMAD.MOV R0, RZ, RZ, -R10 ;  /* 0x000000ffff007224 */ /* 0x000fca00078e0a0a */
[----:B------:R0:W1:Y:S02]  /*0140*/  F2I.FTZ.U32.TRUNC.NTZ R3, R2 ;  /* 0x0000000200037305 */ /* 0x000064000021f000 */
[----:B0-----:R-:W-:Y:S02]  /*0150*/  IMAD.MOV.U32 R2, RZ, RZ, RZ ;  /* 0x000000ffff027224 */ /* 0x001fe400078e00ff */
[----:B-1----:R-:W-:-:S04]  /*0160*/  IMAD.MOV R6, RZ, RZ, -R3 ;  /* 0x000000ffff067224 */ /* 0x002fc800078e0a03 */
[----:B------:R-:W-:Y:S02]  /*0170*/  IMAD R9, R6, R7, RZ ;  /* 0x0000000706097224 */ /* 0x000fe400078e02ff */
[----:B------:R-:W-:Y:S02]  /*0180*/  IMAD.MOV.U32 R6, RZ, RZ, R8 ;  /* 0x000000ffff067224 */ /* 0x000fe400078e0008 */
[----:B------:R-:W-:-:S06]  /*0190*/  IMAD.HI.U32 R3, R3, R9, R2 ;  /* 0x0000000903037227 */ /* 0x000fcc00078e0002 */
[----:B------:R-:W-:-:S04]  /*01a0*/  IMAD.HI.U32 R3, R3, R6, RZ ;  /* 0x0000000603037227 */ /* 0x000fc800078e00ff */
[----:B------:R-:W-:-:S05]  /*01b0*/  IMAD R0, R3, R0, R6 ;  /* 0x0000000003007224 */ /* 0x000fca00078e0206 */
[----:B------:R-:W-:-:S13]  /*01c0*/  ISETP.GT.U32.AND P1, PT, R7, R0, PT ;  /* 0x000000000700720c */ /* 0x000fda0003f24070 */
[----:B------:R-:W-:Y:S01]  /*01d0*/  @!P1 IMAD.IADD R0, R0, 0x1, -R7 ;  /* 0x0000000100009824 */ /* 0x000fe200078e0a07 */
[----:B------:R-:W-:Y:S02]  /*01e0*/  @!P1 IADD3 R3, R3, 0x1, RZ ;  /* 0x0000000103039810 */ /* 0x000fe40007ffe0ff */
[----:B------:R-:W-:Y:S02]  /*01f0*/  ISETP.NE.AND P1, PT, R4, RZ, PT ;  /* 0x000000ff0400720c */ /* 0x000fe40003f25270 */
[----:B------:R-:W-:Y:S02]  /*0200*/  ISETP.GE.U32.AND P0, PT, R0, R7, PT ;  /* 0x000000070000720c */ /* 0x000fe40003f06070 */
[----:B------:R-:W-:-:S04]  /*0210*/  LOP3.LUT R0, R5, R4, RZ, 0x3c, !PT ;  /* 0x0000000405007212 */ /* 0x000fc800078e3cff */
[----:B------:R-:W-:Y:S01]  /*0220*/  ISETP.GE.AND P2, PT, R0, RZ, PT ;  /* 0x000000ff0000720c */ /* 0x000fe20003f46270 */
[----:B------:R-:W-:-:S05]  /*0230*/  IMAD.MOV.U32 R0, RZ, RZ, c[0x0][0x178] ;  /* 0x00005e00ff007624 */ /* 0x000fca00078e00ff */
[----:B------:R-:W-:Y:S02]  /*0240*/  IADD3 R0, R0, 0x3f, RZ ;  /* 0x0000003f00007810 */ /* 0x000fe40007ffe0ff */
[----:B------:R-:W-:-:S05]  /*0250*/  @P0 IADD3 R3, R3, 0x1, RZ ;  /* 0x0000000103030810 */ /* 0x000fca0007ffe0ff */
[----:B------:R-:W-:Y:S01]  /*0260*/  IMAD.MOV.U32 R2, RZ, RZ, R3 ;  /* 0x000000ffff027224 */ /* 0x000fe200078e0003 */
[----:B------:R-:W-:-:S03]  /*0270*/  SHF.R.S32.HI R3, RZ, 0x1f, R0 ;  /* 0x0000001fff037819 */ /* 0x000fc60000011400 */
[----:B------:R-:W-:Y:S01]  /*0280*/  @!P2 IMAD.MOV R2, RZ, RZ, -R2 ;  /* 0x000000ffff02a224 */ /* 0x000fe200078e0a02 */
[----:B------:R-:W-:Y:S02]  /*0290*/  @!P1 LOP3.LUT R2, RZ, R4, RZ, 0x33, !PT ;  /* 0x00000004ff029212 */ /* 0x000fe400078e33ff */
[----:B------:R-:W-:-:S03]  /*02a0*/  LEA.HI R3, R3, R0, RZ, 0x6 ;  /* 0x0000000003037211 */ /* 0x000fc600078f30ff */
[----:B------:R-:W-:Y:S02]  /*02b0*/  IMAD.SHL.U32 R8, R2, 0x8, RZ ;  /* 0x0000000802087824 */ /* 0x000fe400078e00ff */
[----:B------:R-:W-:-:S03]  /*02c0*/  IMAD.MOV R2, RZ, RZ, -R2 ;  /* 0x000000ffff027224 */ /* 0x000fc600078e0a02 */
[----:B------:R-:W-:Y:S01]  /*02d0*/  LEA.HI.SX32 R3, R3, -R8, 0x1a ;  /* 0x8000000803037211 */ /* 0x000fe200078fd2ff */
[----:B------:R-:W-:-:S03]  /*02e0*/  IMAD R4, R4, R2, R5 ;  /* 0x0000000204047224 */ /* 0x000fc600078e0205 */
[----:B------:R-:W-:Y:S02]  /*02f0*/  IMNMX R11, R3, 0x8, PT ;  /* 0x00000008030b7817 */ /* 0x000fe40003800200 */
[----:B------:R-:W-:Y:S02]  /*0300*/  IABS R9, R4 ;  /* 0x0000000400097213 */ /* 0x000fe40000000000 */
[----:B------:R-:W-:-:S04]  /*0310*/  IABS R7, R11 ;  /* 0x0000000b00077213 */ /* 0x000fc80000000000 */
[----:B------:R-:W0:Y:S08]  /*0320*/  I2F.RP R0, R7 ;  /* 0x0000000700007306 */ /* 0x000e300000209400 */
[----:B0-----:R-:W0:Y:S02]  /*0330*/  MUFU.RCP R0, R0 ;  /* 0x0000000000007308 */ /* 0x001e240000001000 */
[----:B0-----:R-:W-:-:S06]  /*0340*/  IADD3 R3, R0, 0xffffffe, RZ ;  /* 0x0ffffffe00037810 */ /* 0x001fcc0007ffe0ff */
[----:B------:R-:W0:Y:S02]  /*0350*/  F2I.FTZ.U32.TRUNC.NTZ R3, R3 ;  /* 0x0000000300037305 */ /* 0x000e24000021f000 */
[----:B0-----:R-:W-:-:S04]  /*0360*/  IMAD.MOV R6, RZ, RZ, -R3 ;  /* 0x000000ffff067224 */ /* 0x001fc800078e0a03 */
[----:B------:R-:W-:Y:S01]  /*0370*/  IMAD.MOV.U32 R2, RZ, RZ, R6 ;  /* 0x000000ffff027224 */ /* 0x000fe200078e0006 */
[----:B------:R-:W-:-:S03]  /*0380*/  IABS R6, R11 ;  /* 0x0000000b00067213 */ /* 0x000fc60000000000 */
[----:B------:R-:W-:Y:S02]  /*0390*/  IMAD R5, R2, R7, RZ ;  /* 0x0000000702057224 */ /* 0x000fe400078e02ff */
[----:B------:R-:W-:Y:S02]  /*03a0*/  IMAD.MOV.U32 R2, RZ, RZ, RZ ;  /* 0x000000ffff027224 */ /* 0x000fe400078e00ff */
[----:B------:R-:W-:Y:S02]  /*03b0*/  IMAD.MOV R0, RZ, RZ, -R6 ;  /* 0x000000ffff007224 */ /* 0x000fe400078e0a06 */
        /* <DEDUP_REMOVED lines=9> */
[----:B------:R-:W-:Y:S02]  /*0450*/  ISETP.GE.AND P2, PT, R0, RZ, PT ;  /* 0x000000ff0000720c */ /* 0x000fe40003f46270 */
[----:B------:R-:W0:Y:S05]  /*0460*/  S2R R0, SR_TID.X ;  /* 0x0000000000007919 */ /* 0x000e2a0000002100 */
[----:B------:R-:W-:Y:S02]  /*0470*/  @P0 IADD3 R2, R2, 0x1, RZ ;  /* 0x0000000102020810 */ /* 0x000fe40007ffe0ff */
[----:B------:R-:W-:-:S03]  /*0480*/  ISETP.GE.AND P0, PT, R13, 0x20, PT ;  /* 0x000000200d00780c */ /* 0x000fc60003f06270 */
[----:B------:R-:W-:-:S04]  /*0490*/  IMAD.MOV.U32 R6, RZ, RZ, R2 ;  /* 0x000000ffff067224 */ /* 0x000fc800078e0002 */
[----:B------:R-:W-:Y:S01]  /*04a0*/  @!P2 IMAD.MOV R6, RZ, RZ, -R6 ;  /* 0x000000ffff06a224 */ /* 0x000fe200078e0a06 */
[----:B------:R-:W-:-:S05]  /*04b0*/  @!P1 LOP3.LUT R6, RZ, R11, RZ, 0x33, !PT ;  /* 0x0000000bff069212 */ /* 0x000fca00078e33ff */
[----:B------:R-:W-:Y:S02]  /*04c0*/  IMAD.MOV R2, RZ, RZ, -R6 ;  /* 0x000000ffff027224 */ /* 0x000fe400078e0a06 */
[----:B------:R-:W-:Y:S02]  /*04d0*/  IMAD.SHL.U32 R6, R6, 0x10, RZ ;  /* 0x0000001006067824 */ /* 0x000fe400078e00ff */
[----:B------:R-:W-:Y:S01]  /*04e0*/  IMAD R2, R11, R2, R4 ;  /* 0x000000020b027224 */ /* 0x000fe200078e0204 */
[----:B0-----:R-:W-:Y:S02]  /*04f0*/  LOP3.LUT R12, R0, 0x3f, RZ, 0xc0, !PT ;  /* 0x0000003f000c7812 */ /* 0x001fe400078ec0ff */
[----:B------:R-:W-:Y:S01]  /*0500*/  SHF.R.U32.HI R5, RZ, 0x6, R0 ;  /* 0x00000006ff057819 */ /* 0x000fe20000011600 */
[----:B------:R-:W-:Y:S01]  /*0510*/  IMAD.IADD R7, R8, 0x1, R2 ;  /* 0x0000000108077824 */ /* 0x000fe200078e0202 */
[C---:B------:R-:W-:Y:S02]  /*0520*/  LOP3.LUT R2, R0.reuse, 0x60, RZ, 0xc0, !PT ;  /* 0x0000006000027812 */ /* 0x040fe400078ec0ff */
[C---:B------:R-:W-:Y:S01]  /*0530*/  LOP3.LUT R3, R0.reuse, 0x40, RZ, 0xc0, !PT ;  /* 0x0000004000037812 */ /* 0x040fe200078ec0ff */
[----:B------:R-:W-:Y:S01]  /*0540*/  IMAD R7, R7, 0x40, R12 ;  /* 0x0000004007077824 */ /* 0x000fe200078e020c */
[----:B------:R-:W-:-:S02]  /*0550*/  LOP3.LUT R4, R0, 0x1f, RZ, 0xc0, !PT ;  /* 0x0000001f00047812 */ /* 0x000fc400078ec0ff */
[----:B------:R-:W-:Y:S01]  /*0560*/  SGXT.U32 R5, R5, 0x1 ;  /* 0x000000010505781a */ /* 0x000fe20000000000 */
[----:B------:R-:W-:Y:S05]  /*0570*/  @!P0 BRA `(.L_x_0) ;  /* 0x0000112000008947 */ /* 0x000fea0003800000 */
[----:B------:R-:W-:Y:S01]  /*0580*/  IABS R22, c[0x0][0x17c] ;  /* 0x00005f0000167a13 */ /* 0x000fe20000000000 */
[----:B------:R-:W-:Y:S01]  /*0590*/  IMAD R57, R4, c[0x0][0x18c], RZ ;  /* 0x0000630004397a24 */ /* 0x000fe200078e02ff */
[----:B------:R-:W-:Y:S01]  /*05a0*/  IABS R27, c[0x0][0x178] ;  /* 0x00005e00001b7a13 */ /* 0x000fe20000000000 */
[----:B------:R-:W-:Y:S01]  /*05b0*/  IMAD.MOV.U32 R59, RZ, RZ, c[0x0][0x18c] ;  /* 0x00006300ff3b7624 */ /* 0x000fe200078e00ff */
[----:B------:R-:W0:Y:S01]  /*05c0*/  I2F.RP R15, R22 ;  /* 0x00000016000f7306 */ /* 0x000e220000209400 */
[----:B------:R-:W-:Y:S01]  /*05d0*/  LEA.HI R24, R2, R6, RZ, 0x1b ;  /* 0x0000000602187211 */ /* 0x000fe200078fd8ff */
[----:B------:R-:W-:Y:S01]  /*05e0*/  IMAD.MOV.U32 R61, RZ, RZ, c[0x0][0x188] ;  /* 0x00006200ff3d7624 */ /* 0x000fe200078e00ff */
[----:B------:R-:W-:Y:S01]  /*05f0*/  IABS R20, R7 ;  /* 0x0000000700147213 */ /* 0x000fe20000000000 */
[----:B------:R-:W-:Y:S01]  /*0600*/  IMAD R50, R5, c[0x0][0x188], RZ ;  /* 0x0000620005327a24 */ /* 0x000fe200078e02ff */
[C---:B------:R-:W-:Y:S01]  /*0610*/  IADD3 R14, R24.reuse, 0xc, RZ ;  /* 0x0000000c180e7810 */ /* 0x040fe20007ffe0ff */
[----:B------:R-:W-:Y:S01]  /*0620*/  CS2R R40, SRZ ;  /* 0x0000000000287805 */ /* 0x000fe2000001ff00 */
[C---:B------:R-:W-:Y:S01]  /*0630*/  IADD3 R17, R24.reuse, 0x4, RZ ;  /* 0x0000000418117810 */ /* 0x040fe20007ffe0ff */
[----:B------:R-:W1:Y:S01]  /*0640*/  I2F.RP R18, R27 ;  /* 0x0000001b00127306 */ /* 0x000e620000209400 */
[C---:B------:R-:W-:Y:S01]  /*0650*/  IADD3 R16, R24.reuse, 0x8, RZ ;  /* 0x0000000818107810 */ /* 0x040fe20007ffe0ff */
[----:B------:R-:W-:Y:S01]  /*0660*/  CS2R R42, SRZ ;  /* 0x00000000002a7805 */ /* 0x000fe2000001ff00 */
[----:B------:R-:W-:Y:S01]  /*0670*/  IABS R23, R17 ;  /* 0x0000001100177213 */ /* 0x000fe20000000000 */
[----:B------:R-:W-:Y:S01]  /*0680*/  CS2R R36, SRZ ;  /* 0x0000000000247805 */ /* 0x000fe2000001ff00 */
[----:B------:R-:W-:Y:S01]  /*0690*/  IABS R21, R16 ;  /* 0x0000001000157213 */ /* 0x000fe20000000000 */
[----:B------:R-:W-:Y:S01]  /*06a0*/  CS2R R38, SRZ ;  /* 0x0000000000267805 */ /* 0x000fe2000001ff00 */
[----:B------:R-:W-:Y:S01]  /*06b0*/  IABS R25, R24 ;  /* 0x0000001800197213 */ /* 0x000fe20000000000 */
[----:B0-----:R-:W0:Y:S01]  /*06c0*/  MUFU.RCP R15, R15 ;  /* 0x0000000f000f7308 */ /* 0x001e220000001000 */
[----:B------:R-:W-:Y:S01]  /*06d0*/  ISETP.GE.AND P1, PT, R24, RZ, PT ;  /* 0x000000ff1800720c */ /* 0x000fe20003f26270 */
[----:B------:R-:W-:Y:S01]  /*06e0*/  IMAD.SHL.U32 R59, R59, 0x20, RZ ;  /* 0x000000203b3b7824 */ /* 0x000fe200078e00ff */
[----:B------:R-:W-:Y:S01]  /*06f0*/  ISETP.GE.AND P0, PT, R14, RZ, PT ;  /* 0x000000ff0e00720c */ /* 0x000fe20003f06270 */
[----:B------:R-:W-:Y:S01]  /*0700*/  IMAD.SHL.U32 R61, R61, 0x20, RZ ;  /* 0x000000203d3d7824 */ /* 0x000fe200078e00ff */
[C---:B------:R-:W-:Y:S01]  /*0710*/  LOP3.LUT R44, R5.reuse, 0x14, RZ, 0xfc, !PT ;  /* 0x00000014052c7812 */ /* 0x040fe200078efcff */
[----:B------:R-:W-:Y:S01]  /*0720*/  ULDC UR4, c[0x0][0x180] ;  /* 0x0000600000047ab9 */ /* 0x000fe20000000800 */
[C---:B------:R-:W-:Y:S01]  /*0730*/  LOP3.LUT R45, R5.reuse, 0x16, RZ, 0xfc, !PT ;  /* 0x00000016052d7812 */ /* 0x040fe200078efcff */
[----:B-1----:R-:W1:Y:S01]  /*0740*/  MUFU.RCP R18, R18 ;  /* 0x0000001200127308 */ /* 0x002e620000001000 */
[C---:B------:R-:W-:Y:S01]  /*0750*/  LOP3.LUT R46, R5.reuse, 0x18, RZ, 0xfc, !PT ;  /* 0x00000018052e7812 */ /* 0x040fe200078efcff */
[----:B------:R-:W-:Y:S01]  /*0760*/  IMAD R73, R44, c[0x0][0x188], RZ ;  /* 0x000062002c497a24 */ /* 0x000fe200078e02ff */
[----:B------:R-:W-:Y:S01]  /*0770*/  LOP3.LUT R47, R5, 0x1a, RZ, 0xfc, !PT ;  /* 0x0000001a052f7812 */ /* 0x000fe200078efcff */
[----:B------:R-:W-:Y:S01]  /*0780*/  IMAD R71, R45, c[0x0][0x188], RZ ;  /* 0x000062002d477a24 */ /* 0x000fe200078e02ff */
[C---:B------:R-:W-:Y:S01]  /*0790*/  LOP3.LUT R48, R5.reuse, 0x1c, RZ, 0xfc, !PT ;  /* 0x0000001c05307812 */ /* 0x040fe200078efcff */
[----:B------:R-:W-:Y:S01]  /*07a0*/  IMAD R69, R46, c[0x0][0x188], RZ ;  /* 0x000062002e457a24 */ /* 0x000fe200078e02ff */
[----:B------:R-:W-:Y:S01]  /*07b0*/  LOP3.LUT R49, R5, 0x1e, RZ, 0xfc, !PT ;  /* 0x0000001e05317812 */ /* 0x000fe200078efcff */
[----:B------:R-:W-:Y:S01]  /*07c0*/  IMAD R67, R47, c[0x0][0x188], RZ ;  /* 0x000062002f437a24 */ /* 0x000fe200078e02ff */
[----:B0-----:R-:W-:Y:S01]  /*07d0*/  IADD3 R8, R15, 0xffffffe, RZ ;  /* 0x0ffffffe0f087810 */ /* 0x001fe20007ffe0ff */
[----:B------:R-:W-:-:S02]  /*07e0*/  IMAD R65, R48, c[0x0][0x188], RZ ;  /* 0x0000620030417a24 */ /* 0x000fc400078e02ff */
[----:B------:R-:W-:Y:S01]  /*07f0*/  IMAD R63, R49, c[0x0][0x188], RZ ;  /* 0x00006200313f7a24 */ /* 0x000fe200078e02ff */
[----:B------:R0:W2:Y:S01]  /*0800*/  F2I.FTZ.U32.TRUNC.NTZ R9, R8 ;  /* 0x0000000800097305 */ /* 0x0000a2000021f000 */
[----:B-1----:R-:W-:Y:S02]  /*0810*/  IADD3 R10, R18, 0xffffffe, RZ ;  /* 0x0ffffffe120a7810 */ /* 0x002fe40007ffe0ff */
[----:B------:R-:W-:-:S05]  /*0820*/  IABS R18, R14 ;  /* 0x0000000e00127213 */ /* 0x000fca0000000000 */
[----:B------:R-:W1:Y:S01]  /*0830*/  F2I.FTZ.U32.TRUNC.NTZ R11, R10 ;  /* 0x0000000a000b7305 */ /* 0x000e62000021f000 */
[----:B0-----:R-:W-:Y:S02]  /*0840*/  IMAD.MOV.U32 R8, RZ, RZ, RZ ;  /* 0x000000ffff087224 */ /* 0x001fe400078e00ff */
[----:B--2---:R-:W-:-:S04]  /*0850*/  IMAD.MOV R19, RZ, RZ, -R9 ;  /* 0x000000ffff137224 */ /* 0x004fc800078e0a09 */
[----:B------:R-:W-:Y:S02]  /*0860*/  IMAD R15, R19, R22, RZ ;  /* 0x00000016130f7224 */ /* 0x000fe400078e02ff */
[----:B-1----:R-:W-:Y:S02]  /*0870*/  IMAD.MOV R10, RZ, RZ, -R11 ;  /* 0x000000ffff0a7224 */ /* 0x002fe400078e0a0b */
[----:B------:R-:W-:-:S04]  /*0880*/  IMAD.HI.U32 R8, R9, R15, R8 ;  /* 0x0000000f09087227 */ /* 0x000fc800078e0008 */
[----:B------:R-:W-:Y:S02]  /*0890*/  IMAD.MOV.U32 R15, RZ, RZ, R18 ;  /* 0x000000ffff0f7224 */ /* 0x000fe400078e0012 */
[----:B------:R-:W-:Y:S02]  /*08a0*/  IMAD R19, R10, R27, RZ ;  /* 0x0000001b0a137224 */ /* 0x000fe400078e02ff */
[----:B------:R-:W-:Y:S02]  /*08b0*/  IMAD.MOV.U32 R10, RZ, RZ, RZ ;  /* 0x000000ffff0a7224 */ /* 0x000fe400078e00ff */
[----:B------:R-:W-:-:S04]  /*08c0*/  IMAD.HI.U32 R9, R8, R15, RZ ;  /* 0x0000000f08097227 */ /* 0x000fc800078e00ff */
[----:B------:R-:W-:-:S04]  /*08d0*/  IMAD.HI.U32 R19, R11, R19, R10 ;  /* 0x000000130b137227 */ /* 0x000fc800078e000a */
[----:B------:R-:W-:-:S04]  /*08e0*/  IMAD.HI.U32 R11, R8, R23, RZ ;  /* 0x00000017080b7227 */ /* 0x000fc800078e00ff */
[----:B------:R-:W-:Y:S02]  /*08f0*/  IMAD.MOV R9, RZ, RZ, -R9 ;  /* 0x000000ffff097224 */ /* 0x000fe400078e0a09 */
[----:B------:R-:W-:Y:S02]  /*0900*/  IMAD.MOV R18, RZ, RZ, -R11 ;  /* 0x000000ffff127224 */ /* 0x000fe400078e0a0b */
[----:B------:R-:W-:Y:S02]  /*0910*/  IMAD R11, R22, R9, R15 ;  /* 0x00000009160b7224 */ /* 0x000fe400078e020f */
[----:B------:R-:W-:-:S03]  /*0920*/  IMAD.HI.U32 R10, R8, R21, RZ ;  /* 0x00000015080a7227 */ /* 0x000fc600078e00ff */
[----:B------:R-:W-:Y:S01]  /*0930*/  ISETP.GT.U32.AND P3, PT, R22, R11, PT ;  /* 0x0000000b1600720c */ /* 0x000fe20003f64070 */
[----:B------:R-:W-:-:S04]  /*0940*/  IMAD.HI.U32 R8, R8, R25, RZ ;  /* 0x0000001908087227 */ /* 0x000fc800078e00ff */
[----:B------:R-:W-:Y:S02]  /*0950*/  IMAD.MOV R10, RZ, RZ, -R10 ;  /* 0x000000ffff0a7224 */ /* 0x000fe400078e0a0a */
[----:B------:R-:W-:-:S04]  /*0960*/  IMAD.HI.U32 R19, R19, R20, RZ ;  /* 0x0000001413137227 */ /* 0x000fc800078e00ff */
[----:B------:R-:W-:Y:S01]  /*0970*/  IMAD.MOV R9, RZ, RZ, -R8 ;  /* 0x000000ffff097224 */ /* 0x000fe200078e0a08 */
[----:B------:R-:W-:Y:S01]  /*0980*/  SHF.R.S32.HI R8, RZ, 0x1f, R13 ;  /* 0x0000001fff087819 */ /* 0x000fe2000001140d */
[----:B------:R-:W-:Y:S02]  /*0990*/  IMAD R15, R22, R10, R21 ;  /* 0x0000000a160f7224 */ /* 0x000fe400078e0215 */
[----:B------:R-:W-:Y:S01]  /*09a0*/  IMAD.MOV R10, RZ, RZ, -R19 ;  /* 0x000000ffff0a7224 */ /* 0x000fe200078e0a13 */
[----:B------:R-:W-:Y:S01]  /*09b0*/  LEA.HI R51, R8, R13, RZ, 0x5 ;  /* 0x0000000d08337211 */ /* 0x000fe200078f28ff */
[C---:B------:R-:W-:Y:S01]  /*09c0*/  IMAD R19, R22.reuse, R9, R25 ;  /* 0x0000000916137224 */ /* 0x040fe200078e0219 */
[C---:B------:R-:W-:Y:S01]  /*09d0*/  ISETP.GT.U32.AND P5, PT, R22.reuse, R15, PT ;  /* 0x0000000f1600720c */ /* 0x040fe20003fa4070 */
[----:B------:R-:W-:Y:S01]  /*09e0*/  IMAD R18, R22, R18, R23 ;  /* 0x0000001216127224 */ /* 0x000fe200078e0217 */
[----:B------:R-:W-:Y:S01]  /*09f0*/  LOP3.LUT R8, R0, 0x7, RZ, 0xc0, !PT ;  /* 0x0000000700087812 */ /* 0x000fe200078ec0ff */
[----:B------:R-:W-:Y:S01]  /*0a00*/  @!P3 IMAD.IADD R11, R11, 0x1, -R22 ;  /* 0x000000010b0bb824 */ /* 0x000fe200078e0a16 */
[C---:B------:R-:W-:Y:S01]  /*0a10*/  ISETP.GT.U32.AND P4, PT, R22.reuse, R19, PT ;  /* 0x000000131600720c */ /* 0x040fe20003f84070 */
[----:B------:R-:W-:Y:S01]  /*0a20*/  IMAD R20, R27, R10, R20 ;  /* 0x0000000a1b147224 */ /* 0x000fe200078e0214 */
[----:B------:R-:W-:Y:S01]  /*0a30*/  ISETP.GT.U32.AND P2, PT, R22, R18, PT ;  /* 0x000000121600720c */ /* 0x000fe20003f44070 */
[----:B------:R-:W-:Y:S01]  /*0a40*/  IMAD.SHL.U32 R9, R0, 0x8, RZ ;  /* 0x0000000800097824 */ /* 0x000fe200078e00ff */
[----:B------:R-:W-:Y:S01]  /*0a50*/  ISETP.GT.U32.AND P6, PT, R22, R11, PT ;  /* 0x0000000b1600720c */ /* 0x000fe20003fc4070 */
[----:B------:R-:W-:Y:S01]  /*0a60*/  IMAD.SHL.U32 R10, R0, 0x2, RZ ;  /* 0x00000002000a7824 */ /* 0x000fe200078e00ff */
[----:B------:R-:W-:Y:S01]  /*0a70*/  ISETP.GE.AND P3, PT, R16, RZ, PT ;  /* 0x000000ff1000720c */ /* 0x000fe20003f66270 */
[----:B------:R-:W-:Y:S01]  /*0a80*/  IMAD R14, R8, 0x90, RZ ;  /* 0x00000090080e7824 */ /* 0x000fe200078e02ff */
[----:B------:R-:W-:Y:S01]  /*0a90*/  LOP3.LUT R9, R9, 0x30, RZ, 0xc0, !PT ;  /* 0x0000003009097812 */ /* 0x000fe200078ec0ff */
[--C-:B------:R-:W-:Y:S01]  /*0aa0*/  @!P5 IMAD.IADD R15, R15, 0x1, -R22.reuse ;  /* 0x000000010f0fd824 */ /* 0x100fe200078e0a16 */
[----:B------:R-:W-:Y:S01]  /*0ab0*/  ISETP.GT.U32.AND P5, PT, R27, R20, PT ;  /* 0x000000141b00720c */ /* 0x000fe20003fa4070 */
[----:B------:R-:W-:Y:S01]  /*0ac0*/  IMAD.SHL.U32 R13, R0, 0x40, RZ ;  /* 0x00000040000d7824 */ /* 0x000fe200078e00ff */
[----:B------:R-:W-:Y:S01]  /*0ad0*/  LOP3.LUT R16, R5, 0xc, RZ, 0xfc, !PT ;  /* 0x0000000c05107812 */ /* 0x000fe200078efcff */
[--C-:B------:R-:W-:Y:S01]  /*0ae0*/  @!P4 IMAD.IADD R19, R19, 0x1, -R22.reuse ;  /* 0x000000011313c824 */ /* 0x100fe200078e0a16 */
[----:B------:R-:W-:Y:S01]  /*0af0*/  ISETP.NE.U32.AND P4, PT, R3, RZ, PT ;  /* 0x000000ff0300720c */ /* 0x000fe20003f85070 */
[--C-:B------:R-:W-:Y:S01]  /*0b00*/  @!P2 IMAD.IADD R18, R18, 0x1, -R22.reuse ;  /* 0x000000011212a824 */ /* 0x100fe200078e0a16 */
[C---:B------:R-:W-:Y:S01]  /*0b10*/  ISETP.GT.U32.AND P2, PT, R22.reuse, R15, PT ;  /* 0x0000000f1600720c */ /* 0x040fe20003f44070 */
[----:B------:R-:W-:Y:S01]  /*0b20*/  @!P6 IMAD.IADD R11, R11, 0x1, -R22 ;  /* 0x000000010b0be824 */ /* 0x000fe200078e0a16 */
[----:B------:R-:W-:Y:S01]  /*0b30*/  ISETP.GT.U32.AND P6, PT, R22, R19, PT ;  /* 0x000000131600720c */ /* 0x000fe20003fc4070 */
[----:B------:R-:W-:Y:S01]  /*0b40*/  IMAD R23, R8, 0x40, R9 ;  /* 0x0000004008177824 */ /* 0x000fe200078e0209 */
[----:B------:R-:W-:Y:S01]  /*0b50*/  LOP3.LUT R9, R10, 0x10, RZ, 0xc0, !PT ;  /* 0x000000100a097812 */ /* 0x000fe200078ec0ff */
[----:B------:R-:W-:Y:S01]  /*0b60*/  @!P0 IMAD.MOV R11, RZ, RZ, -R11 ;  /* 0x000000ffff0b8224 */ /* 0x000fe200078e0a0b */
[----:B------:R-:W-:Y:S01]  /*0b70*/  ISETP.NE.AND P0, PT, RZ, c[0x0][0x178], PT ;  /* 0x00005e00ff007a0c */ /* 0x000fe20003f05270 */
[----:B------:R-:W-:Y:S01]  /*0b80*/  @!P5 IMAD.IADD R20, R20, 0x1, -R27 ;  /* 0x000000011414d824 */ /* 0x000fe200078e0a1b */
[----:B------:R-:W-:Y:S01]  /*0b90*/  ISETP.GT.U32.AND P5, PT, R22, R18, PT ;  /* 0x000000121600720c */ /* 0x000fe20003fa4070 */
[----:B------:R-:W-:Y:S01]  /*0ba0*/  IMAD.SHL.U32 R8, R12, 0x2, RZ ;  /* 0x000000020c087824 */ /* 0x000fe200078e00ff */
[----:B------:R-:W-:Y:S01]  /*0bb0*/  LOP3.LUT R21, R9, 0x60, R0, 0xf8, !PT ;  /* 0x0000006009157812 */ /* 0x000fe200078ef800 */
[----:B------:R-:W-:Y:S01]  /*0bc0*/  IMAD R81, R16, c[0x0][0x188], RZ ;  /* 0x0000620010517a24 */ /* 0x000fe200078e02ff */
[----:B------:R-:W-:Y:S01]  /*0bd0*/  SEL R9, RZ, 0x90, !P4 ;  /* 0x00000090ff097807 */ /* 0x000fe20006000000 */
[--C-:B------:R-:W-:Y:S01]  /*0be0*/  @!P2 IMAD.IADD R15, R15, 0x1, -R22.reuse ;  /* 0x000000010f0fa824 */ /* 0x100fe200078e0a16 */
[----:B------:R-:W-:Y:S01]  /*0bf0*/  ISETP.GT.U32.AND P2, PT, R27, R20, PT ;  /* 0x000000141b00720c */ /* 0x000fe20003f44070 */
[--C-:B------:R-:W-:Y:S01]  /*0c00*/  @!P6 IMAD.IADD R19, R19, 0x1, -R22.reuse ;  /* 0x000000011313e824 */ /* 0x100fe200078e0a16 */
[----:B------:R-:W-:Y:S01]  /*0c10*/  ISETP.GE.AND P4, PT, R17, RZ, PT ;  /* 0x000000ff1100720c */ /* 0x000fe20003f86270 */
[----:B------:R-:W-:Y:S01]  /*0c20*/  @!P3 IMAD.MOV R15, RZ, RZ, -R15 ;  /* 0x000000ffff0fb224 */ /* 0x000fe200078e0a0f */
[----:B------:R-:W-:Y:S01]  /*0c30*/  LOP3.LUT R14, R14, R21, RZ, 0x3c, !PT ;  /* 0x000000150e0e7212 */ /* 0x000fe200078e3cff */
[----:B------:R-:W-:Y:S01]  /*0c40*/  @!P1 IMAD.MOV R19, RZ, RZ, -R19 ;  /* 0x000000ffff139224 */ /* 0x000fe200078e0a13 */
[----:B------:R-:W-:Y:S01]  /*0c50*/  ISETP.GE.AND P1, PT, R7, RZ, PT ;  /* 0x000000ff0700720c */ /* 0x000fe20003f26270 */
[----:B------:R-:W-:Y:S01]  /*0c60*/  @!P5 IMAD.IADD R18, R18, 0x1, -R22 ;  /* 0x000000011212d824 */ /* 0x000fe200078e0a16 */
[----:B------:R-:W-:-:S02]  /*0c70*/  LOP3.LUT R13, R13, 0x400, RZ, 0xc0, !PT ;  /* 0x000004000d0d7812 */ /* 0x000fc400078ec0ff */
[----:B------:R-:W-:Y:S02]  /*0c80*/  LOP3.LUT R12, RZ, c[0x0][0x17c], RZ, 0x33, !PT ;  /* 0x00005f00ff0c7a12 */ /* 0x000fe400078e33ff */
[----:B------:R-:W-:Y:S01]  /*0c90*/  LOP3.LUT R8, R9, R8, RZ, 0x3c, !PT ;  /* 0x0000000809087212 */ /* 0x000fe200078e3cff */
[----:B------:R-:W-:Y:S01]  /*0ca0*/  @!P2 IMAD.IADD R20, R20, 0x1, -R27 ;  /* 0x000000011414a824 */ /* 0x000fe200078e0a1b */
[----:B------:R-:W-:Y:S01]  /*0cb0*/  ISETP.NE.AND P2, PT, RZ, c[0x0][0x17c], PT ;  /* 0x00005f00ff007a0c */ /* 0x000fe20003f45270 */
[----:B------:R-:W-:Y:S01]  /*0cc0*/  @!P4 IMAD.MOV R18, RZ, RZ, -R18 ;  /* 0x000000ffff12c224 */ /* 0x000fe200078e0a12 */
[----:B------:R-:W-:Y:S01]  /*0cd0*/  LOP3.LUT R9, R23, 0x30, R10, 0x78, !PT ;  /* 0x0000003017097812 */ /* 0x000fe200078e780a */
[----:B------:R-:W-:Y:S01]  /*0ce0*/  IMAD.IADD R10, R13, 0x1, R14 ;  /* 0x000000010d0a7824 */ /* 0x000fe200078e020e */
[----:B------:R-:W-:Y:S01]  /*0cf0*/  SEL R53, R12, R11, !P2 ;  /* 0x0000000b0c357207 */ /* 0x000fe20005000000 */
[----:B------:R-:W-:Y:S01]  /*0d00*/  @!P1 IMAD.MOV R20, RZ, RZ, -R20 ;  /* 0x000000ffff149224 */ /* 0x000fe200078e0a14 */
[----:B------:R-:W-:-:S02]  /*0d10*/  @!P0 LOP3.LUT R20, RZ, c[0x0][0x178], RZ, 0x33, !PT ;  /* 0x00005e00ff148a12 */ /* 0x000fc400078e33ff */
[C---:B------:R-:W-:Y:S01]  /*0d20*/  SEL R52, R12.reuse, R15, !P2 ;  /* 0x0000000f0c347207 */ /* 0x040fe20005000000 */
[----:B------:R-:W-:Y:S01]  /*0d30*/  IMAD R53, R53, c[0x0][0x190], RZ ;  /* 0x0000640035357a24 */ /* 0x000fe200078e02ff */
[----:B------:R-:W-:Y:S01]  /*0d40*/  SEL R64, R12, R18, !P2 ;  /* 0x000000120c407207 */ /* 0x000fe20005000000 */
[----:B------:R-:W-:Y:S01]  /*0d50*/  IMAD R20, R20, c[0x0][0x184], RZ ;  /* 0x0000610014147a24 */ /* 0x000fe200078e02ff */
[----:B------:R-:W-:Y:S01]  /*0d60*/  SEL R93, R12, R19, !P2 ;  /* 0x000000130c5d7207 */ /* 0x000fe20005000000 */
[----:B------:R-:W-:Y:S01]  /*0d70*/  IMAD R52, R52, c[0x0][0x190], RZ ;  /* 0x0000640034347a24 */ /* 0x000fe200078e02ff */
[C---:B------:R-:W-:Y:S01]  /*0d80*/  LOP3.LUT R11, R5.reuse, 0x2, RZ, 0xfc, !PT ;  /* 0x00000002050b7812 */ /* 0x040fe200078efcff */
[----:B------:R-:W-:Y:S01]  /*0d90*/  IMAD R64, R64, c[0x0][0x190], RZ ;  /* 0x0000640040407a24 */ /* 0x000fe200078e02ff */
[----:B------:R-:W-:Y:S01]  /*0da0*/  LOP3.LUT R12, R5, 0x4, RZ, 0xfc, !PT ;  /* 0x00000004050c7812 */ /* 0x000fe200078efcff */
[----:B------:R-:W-:Y:S01]  /*0db0*/  IMAD R93, R93, c[0x0][0x190], RZ ;  /* 0x000064005d5d7a24 */ /* 0x000fe200078e02ff */
[----:B------:R-:W-:Y:S01]  /*0dc0*/  LOP3.LUT R13, R5, 0x6, RZ, 0xfc, !PT ;  /* 0x00000006050d7812 */ /* 0x000fe200078efcff */
[----:B------:R-:W-:Y:S01]  /*0dd0*/  IMAD R91, R11, c[0x0][0x188], RZ ;  /* 0x000062000b5b7a24 */ /* 0x000fe200078e02ff */
        /* <DEDUP_REMOVED lines=8> */
[----:B------:R-:W-:Y:S01]  /*0e60*/  LOP3.LUT R19, R5, 0x12, RZ, 0xfc, !PT ;  /* 0x0000001205137812 */ /* 0x000fe200078efcff */
[----:B------:R-:W-:Y:S01]  /*0e70*/  IMAD R79, R17, c[0x0][0x188], RZ ;  /* 0x00006200114f7a24 */ /* 0x000fe200078e02ff */
[----:B------:R-:W-:Y:S01]  /*0e80*/  LEA R56, P2, R57, c[0x0][0x168], 0x1 ;  /* 0x00005a0039387a11 */ /* 0x000fe200078408ff */
[----:B------:R-:W-:Y:S01]  /*0e90*/  IMAD R77, R18, c[0x0][0x188], RZ ;  /* 0x00006200124d7a24 */ /* 0x000fe200078e02ff */
[----:B------:R-:W-:Y:S01]  /*0ea0*/  LEA R54, P0, R20, c[0x0][0x160], 0x1 ;  /* 0x0000580014367a11 */ /* 0x000fe200078008ff */
[----:B------:R-:W-:Y:S01]  /*0eb0*/  IMAD R75, R19, c[0x0][0x188], RZ ;  /* 0x00006200134b7a24 */ /* 0x000fe200078e02ff */
[----:B------:R-:W-:-:S02]  /*0ec0*/  SHF.R.S32.HI R51, RZ, 0x5, R51 ;  /* 0x00000005ff337819 */ /* 0x000fc40000011433 */
[----:B------:R-:W-:Y:S02]  /*0ed0*/  LEA.HI.X.SX32 R57, R57, c[0x0][0x16c], 0x1, P2 ;  /* 0x00005b0039397a11 */ /* 0x000fe400010f0eff */
[C---:B------:R-:W-:Y:S02]  /*0ee0*/  LOP3.LUT R60, R8.reuse, 0x20, RZ, 0x3c, !PT ;  /* 0x00000020083c7812 */ /* 0x040fe400078e3cff */
[C---:B------:R-:W-:Y:S02]  /*0ef0*/  LOP3.LUT R62, R8.reuse, 0x40, RZ, 0x3c, !PT ;  /* 0x00000040083e7812 */ /* 0x040fe400078e3cff */
[----:B------:R-:W-:Y:S02]  /*0f00*/  LOP3.LUT R58, R8, 0x60, RZ, 0x3c, !PT ;  /* 0x00000060083a7812 */ /* 0x000fe400078e3cff */
[----:B------:R-:W-:-:S04]  /*0f10*/  LEA.HI.X.SX32 R55, R20, c[0x0][0x164], 0x1, P0 ;  /* 0x0000590014377a11 */ /* 0x000fc800000f0eff */
.L_x_1:
[----:B------:R-:W-:Y:S01]  /*0f20*/  ISETP.GE.AND P0, PT, R5, UR4, PT ;  /* 0x0000000405007c0c */ /* 0x000fe2000bf06270 */
[----:B------:R-:W-:Y:S01]  /*0f30*/  IMAD.WIDE R24, R50, 0x2, R54 ;  /* 0x0000000232187825 */ /* 0x000fe200078e0236 */
[----:B------:R-:W-:-:S02]  /*0f40*/  ISETP.GE.AND P1, PT, R11, UR4, PT ;  /* 0x000000040b007c0c */ /* 0x000fc4000bf26270 */
[----:B------:R-:W-:Y:S01]  /*0f50*/  PRMT R80, RZ, 0x7610, R80 ;  /* 0x00007610ff507816 */ /* 0x000fe20000000050 */
[----:B------:R-:W-:Y:S01]  /*0f60*/  IMAD.WIDE R28, R91, 0x2, R54 ;  /* 0x000000025b1c7825 */ /* 0x000fe200078e0236 */
[----:B------:R-:W-:Y:S02]  /*0f70*/  PRMT R72, RZ, 0x7610, R72 ;  /* 0x00007610ff487816 */ /* 0x000fe40000000048 */
[----:B------:R-:W-:Y:S02]  /*0f80*/  ISETP.GE.AND P2, PT, R13, UR4, PT ;  /* 0x000000040d007c0c */ /* 0x000fe4000bf46270 */
[----:B------:R-:W-:-:S03]  /*0f90*/  ISETP.GE.AND P3, PT, R15, UR4, PT ;  /* 0x000000040f007c0c */ /* 0x000fc6000bf66270 */
[----:B------:R0:W2:Y:S01]  /*0fa0*/  @!P0 LDG.E.U16 R80, [R24.64] ;  /* 0x0000000618508981 */ /* 0x0000a2000c1e1500 */
[----:B------:R-:W-:-:S03]  /*0fb0*/  ISETP.GE.AND P0, PT, R12, UR4, PT ;  /* 0x000000040c007c0c */ /* 0x000fc6000bf06270 */
[----:B------:R1:W3:Y:S01]  /*0fc0*/  @!P1 LDG.E.U16 R72, [R28.64] ;  /* 0x000000061c489981 */ /* 0x0002e2000c1e1500 */
[----:B------:R-:W-:Y:S01]  /*0fd0*/  ISETP.GE.AND P1, PT, R14, UR4, PT ;  /* 0x000000040e007c0c */ /* 0x000fe2000bf26270 */
[----:B------:R-:W-:Y:S01]  /*0fe0*/  IMAD.WIDE R20, R89, 0x2, R54 ;  /* 0x0000000259147825 */ /* 0x000fe200078e0236 */
[----:B------:R-:W-:Y:S02]  /*0ff0*/  PRMT R30, RZ, 0x7610, R30 ;  /* 0x00007610ff1e7816 */ /* 0x000fe4000000001e */
[----:B------:R-:W-:Y:S01]  /*1000*/  PRMT R33, RZ, 0x7610, R33 ;  /* 0x00007610ff217816 */ /* 0x000fe20000000021 */
[----:B------:R-:W-:Y:S01]  /*1010*/  IMAD.WIDE R22, R87, 0x2, R54 ;  /* 0x0000000257167825 */ /* 0x000fe200078e0236 */
[----:B------:R-:W-:Y:S02]  /*1020*/  PRMT R78, RZ, 0x7610, R78 ;  /* 0x00007610ff4e7816 */ /* 0x000fe4000000004e */
[----:B------:R-:W-:Y:S01]  /*1030*/  PRMT R70, RZ, 0x7610, R70 ;  /* 0x00007610ff467816 */ /* 0x000fe20000000046 */
[--C-:B0-----:R-:W-:Y:S01]  /*1040*/  IMAD.WIDE R24, R85, 0x2, R54.reuse ;  /* 0x0000000255187825 */ /* 0x101fe200078e0236 */
[----:B------:R0:W4:Y:S03]  /*1050*/  @!P0 LDG.E.U16 R30, [R20.64] ;  /* 0x00000006141e8981 */ /* 0x000126000c1e1500 */
[----:B------:R-:W-:Y:S01]  /*1060*/  IMAD.WIDE R26, R83, 0x2, R54 ;  /* 0x00000002531a7825 */ /* 0x000fe200078e0236 */
[----:B------:R5:W3:Y:S01]  /*1070*/  @!P2 LDG.E.U16 R33, [R22.64] ;  /* 0x000000061621a981 */ /* 0x000ae2000c1e1500 */
[----:B------:R-:W-:-:S02]  /*1080*/  ISETP.GE.AND P2, PT, R16, UR4, PT ;  /* 0x0000000410007c0c */ /* 0x000fc4000bf46270 */
[----:B------:R-:W-:Y:S01]  /*1090*/  ISETP.GE.AND P4, PT, R19, UR4, PT ;  /* 0x0000000413007c0c */ /* 0x000fe2000bf86270 */
[----:B------:R0:W3:Y:S01]  /*10a0*/  @!P1 LDG.E.U16 R78, [R24.64] ;  /* 0x00000006184e9981 */ /* 0x0000e2000c1e1500 */
[----:B------:R-:W-:Y:S02]  /*10b0*/  ISETP.GE.AND P1, PT, R17, UR4, PT ;  /* 0x0000000411007c0c */ /* 0x000fe4000bf26270 */
[----:B------:R-:W-:Y:S01]  /*10c0*/  ISETP.GE.AND P0, PT, R44, UR4, PT ;  /* 0x000000042c007c0c */ /* 0x000fe2000bf06270 */
[----:B------:R5:W4:Y:S01]  /*10d0*/  @!P3 LDG.E.U16 R70, [R26.64] ;  /* 0x000000061a46b981 */ /* 0x000b22000c1e1500 */
[----:B------:R-:W-:Y:S01]  /*10e0*/  ISETP.GE.AND P3, PT, R18, UR4, PT ;  /* 0x0000000412007c0c */ /* 0x000fe2000bf66270 */
[----:B-1----:R-:W-:Y:S01]  /*10f0*/  IMAD.WIDE R28, R81, 0x2, R54 ;  /* 0x00000002511c7825 */ /* 0x002fe200078e0236 */
[----:B------:R-:W-:Y:S02]  /*1100*/  PRMT R35, RZ, 0x7610, R35 ;  /* 0x00007610ff237816 */ /* 0x000fe40000000023 */
[----:B------:R-:W-:Y:S01]  /*1110*/  PRMT R68, RZ, 0x7610, R68 ;  /* 0x00007610ff447816 */ /* 0x000fe20000000044 */
[----:B0-----:R-:W-:Y:S01]  /*1120*/  IMAD.WIDE R20, R79, 0x2, R54 ;  /* 0x000000024f147825 */ /* 0x001fe200078e0236 */
[----:B------:R-:W-:-:S02]  /*1130*/  PRMT R76, RZ, 0x7610, R76 ;  /* 0x00007610ff4c7816 */ /* 0x000fc4000000004c */
[----:B------:R-:W-:Y:S01]  /*1140*/  PRMT R34, RZ, 0x7610, R34 ;  /* 0x00007610ff227816 */ /* 0x000fe20000000022 */
[----:B-----5:R-:W-:Y:S01]  /*1150*/  IMAD.WIDE R22, R77, 0x2, R54 ;  /* 0x000000024d167825 */ /* 0x020fe200078e0236 */
[----:B------:R-:W-:Y:S01]  /*1160*/  PRMT R31, RZ, 0x7610, R31 ;  /* 0x00007610ff1f7816 */ /* 0x000fe2000000001f */
[----:B------:R0:W5:Y:S02]  /*1170*/  @!P2 LDG.E.U16 R35, [R28.64] ;  /* 0x000000061c23a981 */ /* 0x000164000c1e1500 */
[----:B------:R-:W-:-:S04]  /*1180*/  IMAD.WIDE R24, R75, 0x2, R54 ;  /* 0x000000024b187825 */ /* 0x000fc800078e0236 */
[----:B------:R-:W-:Y:S01]  /*1190*/  IMAD.WIDE R26, R73, 0x2, R54 ;  /* 0x00000002491a7825 */ /* 0x000fe200078e0236 */
[----:B------:R1:W4:Y:S01]  /*11a0*/  @!P1 LDG.E.U16 R68, [R20.64] ;  /* 0x0000000614449981 */ /* 0x000322000c1e1500 */
[----:B------:R-:W-:Y:S02]  /*11b0*/  ISETP.GE.AND P1, PT, R45, UR4, PT ;  /* 0x000000042d007c0c */ /* 0x000fe4000bf26270 */
[----:B------:R-:W-:Y:S01]  /*11c0*/  ISETP.GE.AND P2, PT, R46, UR4, PT ;  /* 0x000000042e007c0c */ /* 0x000fe2000bf46270 */
[----:B------:R0:W4:Y:S01]  /*11d0*/  @!P3 LDG.E.U16 R76, [R22.64] ;  /* 0x00000006164cb981 */ /* 0x000122000c1e1500 */
[----:B------:R-:W-:-:S03]  /*11e0*/  ISETP.GE.AND P3, PT, R47, UR4, PT ;  /* 0x000000042f007c0c */ /* 0x000fc6000bf66270 */
[----:B------:R0:W5:Y:S01]  /*11f0*/  @!P4 LDG.E.U16 R34, [R24.64] ;  /* 0x000000061822c981 */ /* 0x000162000c1e1500 */
[----:B------:R-:W-:-:S03]  /*1200*/  ISETP.GE.AND P4, PT, R49, UR4, PT ;  /* 0x0000000431007c0c */ /* 0x000fc6000bf86270 */
[----:B------:R0:W5:Y:S01]  /*1210*/  @!P0 LDG.E.U16 R31, [R26.64] ;  /* 0x000000061a1f8981 */ /* 0x000162000c1e1500 */
[----:B------:R-:W-:Y:S01]  /*1220*/  ISETP.GE.AND P0, PT, R48, UR4, PT ;  /* 0x0000000430007c0c */ /* 0x000fe2000bf06270 */
[----:B-1----:R-:W-:Y:S01]  /*1230*/  IMAD.WIDE R20, R71, 0x2, R54 ;  /* 0x0000000247147825 */ /* 0x002fe200078e0236 */
[----:B------:R-:W-:Y:S02]  /*1240*/  PRMT R66, RZ, 0x7610, R66 ;  /* 0x00007610ff427816 */ /* 0x000fe40000000042 */
[----:B------:R-:W-:Y:S01]  /*1250*/  PRMT R74, RZ, 0x7610, R74 ;  /* 0x00007610ff4a7816 */ /* 0x000fe2000000004a */
[----:B0-----:R-:W-:Y:S01]  /*1260*/  IMAD.WIDE R22, R69, 0x2, R54 ;  /* 0x0000000245167825 */ /* 0x001fe200078e0236 */
[----:B------:R-:W-:Y:S02]  /*1270*/  PRMT R32, RZ, 0x7610, R32 ;  /* 0x00007610ff207816 */ /* 0x000fe40000000020 */
[----:B------:R-:W-:Y:S01]  /*1280*/  PRMT R84, RZ, 0x7610, R84 ;  /* 0x00007610ff547816 */ /* 0x000fe20000000054 */
[----:B------:R-:W-:Y:S01]  /*1290*/  IMAD.WIDE R24, R67, 0x2, R54 ;  /* 0x0000000243187825 */ /* 0x000fe200078e0236 */
[----:B------:R-:W-:Y:S01]  /*12a0*/  PRMT R82, RZ, 0x7610, R82 ;  /* 0x00007610ff527816 */ /* 0x000fe20000000052 */
[----:B------:R0:W5:Y:S02]  /*12b0*/  @!P1 LDG.E.U16 R66, [R20.64] ;  /* 0x0000000614429981 */ /* 0x000164000c1e1500 */
[----:B------:R-:W-:-:S02]  /*12c0*/  IMAD.WIDE R26, R65, 0x2, R54 ;  /* 0x00000002411a7825 */ /* 0x000fc400078e0236 */
[----:B------:R1:W5:Y:S02]  /*12d0*/  @!P2 LDG.E.U16 R74, [R22.64] ;  /* 0x00000006164aa981 */ /* 0x000364000c1e1500 */
[----:B------:R-:W-:Y:S02]  /*12e0*/  IMAD.WIDE R28, R63, 0x2, R54 ;  /* 0x000000023f1c7825 */ /* 0x000fe400078e0236 */
[----:B------:R0:W5:Y:S04]  /*12f0*/  @!P3 LDG.E.U16 R32, [R24.64] ;  /* 0x000000061820b981 */ /* 0x000168000c1e1500 */
[----:B------:R0:W5:Y:S04]  /*1300*/  @!P0 LDG.E.U16 R84, [R26.64] ;  /* 0x000000061a548981 */ /* 0x000168000c1e1500 */
[----:B------:R-:W5:Y:S04]  /*1310*/  @!P4 LDG.E.U16 R82, [R28.64] ;  /* 0x000000061c52c981 */ /* 0x000f68000c1e1500 */
[----:B------:R-:W-:Y:S01]  /*1320*/  BAR.SYNC.DEFER_BLOCKING 0x0 ;  /* 0x0000000000007b1d */ /* 0x000fe20000010000 */
[----:B------:R-:W-:Y:S01]  /*1330*/  ISETP.GE.AND P1, PT, R4, UR4, PT ;  /* 0x0000000404007c0c */ /* 0x000fe2000bf26270 */
[----:B0-----:R-:W-:Y:S01]  /*1340*/  IMAD.WIDE R20, R93, 0x2, R56 ;  /* 0x000000025d147825 */ /* 0x001fe200078e0238 */
[----:B------:R-:W-:-:S02]  /*1350*/  PRMT R86, RZ, 0x7610, R86 ;  /* 0x00007610ff567816 */ /* 0x000fc40000000056 */
[----:B------:R-:W-:Y:S01]  /*1360*/  PRMT R90, RZ, 0x7610, R90 ;  /* 0x00007610ff5a7816 */ /* 0x000fe2000000005a */
[----:B------:R-:W-:Y:S01]  /*1370*/  IMAD.WIDE R24, R52, 0x2, R56 ;  /* 0x0000000234187825 */ /* 0x000fe200078e0238 */
[----:B------:R-:W-:Y:S02]  /*1380*/  PRMT R88, RZ, 0x7610, R88 ;  /* 0x00007610ff587816 */ /* 0x000fe40000000058 */
[----:B------:R-:W-:Y:S01]  /*1390*/  PRMT R92, RZ, 0x7610, R92 ;  /* 0x00007610ff5c7816 */ /* 0x000fe2000000005c */
[----:B-1----:R-:W-:-:S04]  /*13a0*/  IMAD.WIDE R22, R64, 0x2, R56 ;  /* 0x0000000240167825 */ /* 0x002fc800078e0238 */
[----:B------:R-:W-:Y:S01]  /*13b0*/  IMAD.WIDE R26, R53, 0x2, R56 ;  /* 0x00000002351a7825 */ /* 0x000fe200078e0238 */
[----:B------:R-:W5:Y:S04]  /*13c0*/  @!P1 LDG.E.U16 R86, [R20.64] ;  /* 0x0000000614569981 */ /* 0x000f68000c1e1500 */
[----:B------:R-:W5:Y:S04]  /*13d0*/  @!P1 LDG.E.U16 R90, [R24.64] ;  /* 0x00000006185a9981 */ /* 0x000f68000c1e1500 */
[----:B------:R-:W5:Y:S04]  /*13e0*/  @!P1 LDG.E.U16 R88, [R22.64] ;  /* 0x0000000616589981 */ /* 0x000f68000c1e1500 */
[----:B------:R-:W5:Y:S01]  /*13f0*/  @!P1 LDG.E.U16 R92, [R26.64] ;  /* 0x000000061a5c9981 */ /* 0x000f62000c1e1500 */
[----:B------:R-:W-:-:S04]  /*1400*/  IADD3 R51, R51, -0x1, RZ ;  /* 0xffffffff33337810 */ /* 0x000fc80007ffe0ff */
[----:B------:R-:W-:Y:S01]  /*1410*/  ISETP.NE.U32.AND P0, PT, R51, RZ, PT ;  /* 0x000000ff3300720c */ /* 0x000fe20003f05070 */
[----:B------:R-:W-:Y:S01]  /*1420*/  UIADD3 UR4, UR4, -0x20, URZ ;  /* 0xffffffe004047890 */ /* 0x000fe2000fffe03f */
[----:B------:R-:W-:-:S04]  /*1430*/  IMAD.WIDE R56, R59, 0x2, R56 ;  /* 0x000000023b387825 */ /* 0x000fc800078e0238 */
[----:B------:R-:W-:Y:S01]  /*1440*/  IMAD.WIDE R54, R61, 0x2, R54 ;  /* 0x000000023d367825 */ /* 0x000fe200078e0236 */
[----:B--2---:R-:W-:Y:S04]  /*1450*/  STS.U16 [R8], R80 ;  /* 0x0000005008007388 */ /* 0x004fe80000000400 */
[----:B---3--:R-:W-:Y:S04]  /*1460*/  STS.U16 [R8+0x400], R78 ;  /* 0x0004004e08007388 */ /* 0x008fe80000000400 */
[----:B----4-:R-:W-:Y:S04]  /*1470*/  STS.U16 [R8+0x800], R76 ;  /* 0x0008004c08007388 */ /* 0x010fe80000000400 */
[----:B-----5:R-:W-:Y:S04]  /*1480*/  STS.U16 [R8+0xc00], R74 ;  /* 0x000c004a08007388 */ /* 0x020fe80000000400 */
[----:B------:R-:W-:Y:S04]  /*1490*/  STS.U16 [R60+0x100], R72 ;  /* 0x000100483c007388 */ /* 0x000fe80000000400 */
        /* <DEDUP_REMOVED lines=15> */
[----:B------:R-:W-:Y:S06]  /*1590*/  BAR.SYNC.DEFER_BLOCKING 0x0 ;  /* 0x0000000000007b1d */ /* 0x000fec0000010000 */
[----:B------:R-:W-:Y:S04]  /*15a0*/  LDSM.16.MT88.4 R28, [R10] ;  /* 0x000000000a1c783b */ /* 0x000fe80000004200 */
[----:B------:R-:W0:Y:S04]  /*15b0*/  LDSM.16.M88.4 R20, [R9+0x1000] ;  /* 0x001000000914783b */ /* 0x000e280000000200 */
[----:B------:R-:W1:Y:S04]  /*15c0*/  LDSM.16.M88.4 R32, [R9+0x1200] ;  /* 0x001200000920783b */ /* 0x000e680000000200 */
[----:B------:R-:W2:Y:S01]  /*15d0*/  LDSM.16.MT88.4 R24, [R10+0x800] ;  /* 0x000800000a18783b */ /* 0x000ea20000004200 */
[C---:B0-----:R-:W-:Y:S08]  /*15e0*/  HMMA.16816.F32 R40, R28.reuse, R20, R40 ;  /* 0x000000141c28723c */ /* 0x041ff00000001828 */
[----:B-1----:R-:W-:Y:S11]  /*15f0*/  HMMA.16816.F32 R36, R28, R32, R36 ;  /* 0x000000201c24723c */ /* 0x002ff60000001824 */
[----:B------:R-:W-:Y:S05]  /*1600*/  @!UPT UIADD3 URZ, URZ, URZ, URZ ;  /* 0x0000003f3f3ff290 */ /* 0x000fea000fffe03f */
[C---:B--2---:R-:W-:Y:S08]  /*1610*/  HMMA.16816.F32 R40, R24.reuse, R22, R40 ;  /* 0x000000161828723c */ /* 0x044ff00000001828 */
[----:B------:R-:W-:Y:S01]  /*1620*/  HMMA.16816.F32 R36, R24, R34, R36 ;  /* 0x000000221824723c */ /* 0x000fe20000001824 */
[----:B------:R-:W-:Y:S07]  /*1630*/  @P0 BRA `(.L_x_1) ;  /* 0xfffff8e000000947 */ /* 0x000fee000383ffff */
[----:B------:R-:W-:-:S15]  /*1640*/  NOP ;  /* 0x0000000000007918 */ /* 0x000fde0000000000 */
[----:B------:R-:W-:-:S01]  /*1650*/  NOP ;  /* 0x0000000000007918 */ /* 0x000fc20000000000 */
[----:B------:R-:W-:Y:S02]  /*1660*/  F2FP.PACK_AB R39, R39, R43 ;  /* 0x0000002b2727723e */ /* 0x000fe400000000ff */
[----:B------:R-:W-:-:S02]  /*1670*/  F2FP.PACK_AB R38, R38, R42 ;  /* 0x0000002a2626723e */ /* 0x000fc400000000ff */
[----:B------:R-:W-:Y:S02]  /*1680*/  F2FP.PACK_AB R37, R37, R41 ;  /* 0x000000292525723e */ /* 0x000fe400000000ff */
[----:B------:R-:W-:-:S07]  /*1690*/  F2FP.PACK_AB R36, R36, R40 ;  /* 0x000000282424723e */ /* 0x000fce00000000ff */
.L_x_0:
[----:B------:R-:W-:Y:S01]  /*16a0*/  BAR.SYNC.DEFER_BLOCKING 0x0 ;  /* 0x0000000000007b1d */ /* 0x000fe20000010000 */
[----:B------:R-:W-:Y:S01]  /*16b0*/  SHF.R.S32.HI R9, RZ, 0x5, R0 ;  /* 0x00000005ff097819 */ /* 0x000fe20000011400 */
[----:B------:R-:W-:Y:S01]  /*16c0*/  IMAD.SHL.U32 R4, R4, 0x4, RZ ;  /* 0x0000000404047824 */ /* 0x000fe200078e00ff */
[----:B------:R-:W-:Y:S01]  /*16d0*/  ISETP.GE.AND P0, PT, R7, c[0x0][0x178], PT ;  /* 0x00005e0007007a0c */ /* 0x000fe20003f06270 */
[C---:B------:R-:W-:Y:S01]  /*16e0*/  IMAD.SHL.U32 R8, R0.reuse, 0x10, RZ ;  /* 0x0000001000087824 */ /* 0x040fe200078e00ff */
[----:B------:R-:W-:Y:S01]  /*16f0*/  SGXT R9, R9, 0x1 ;  /* 0x000000010909781a */ /* 0x000fe20000000200 */
[----:B------:R-:W-:Y:S01]  /*1700*/  IMAD R7, R7, c[0x0][0x194], RZ ;  /* 0x0000650007077a24 */ /* 0x000fe200078e02ff */
[----:B------:R-:W-:Y:S02]  /*1710*/  LOP3.LUT R0, R0, 0x18, RZ, 0xc0, !PT ;  /* 0x0000001800007812 */ /* 0x000fe400078ec0ff */
[----:B------:R-:W-:-:S02]  /*1720*/  LOP3.LUT R4, R4, 0x408, R9, 0x78, !PT ;  /* 0x0000040804047812 */ /* 0x000fc400078e7809 */
[----:B------:R-:W-:Y:S02]  /*1730*/  LOP3.LUT R11, R8, 0x70, RZ, 0xc0, !PT ;  /* 0x00000070080b7812 */ /* 0x000fe400078ec0ff */
[----:B------:R-:W-:Y:S01]  /*1740*/  LEA R18, P2, R7, c[0x0][0x170], 0x1 ;  /* 0x00005c0007127a11 */ /* 0x000fe200078408ff */
[----:B------:R-:W-:Y:S01]  /*1750*/  IMAD R4, R3, 0x2, R4 ;  /* 0x0000000203047824 */ /* 0x000fe200078e0204 */
[----:B------:R-:W-:Y:S01]  /*1760*/  LOP3.LUT R3, R6, R5, RZ, 0xfc, !PT ;  /* 0x0000000506037212 */ /* 0x000fe200078efcff */
[----:B------:R-:W-:Y:S01]  /*1770*/  IMAD R11, R0, 0x40, R11 ;  /* 0x00000040000b7824 */ /* 0x000fe200078e020b */
[----:B------:R-:W-:Y:S02]  /*1780*/  LEA.HI.X.SX32 R20, R7, c[0x0][0x174], 0x1, P2 ;  /* 0x00005d0007147a11 */ /* 0x000fe400010f0eff */
[----:B------:R-:W-:Y:S01]  /*1790*/  LOP3.LUT R8, R4, 0x4, RZ, 0x3c, !PT ;  /* 0x0000000404087812 */ /* 0x000fe200078e3cff */
[----:B------:R-:W-:Y:S01]  /*17a0*/  IMAD R11, R2, 0x4, R11 ;  /* 0x00000004020b7824 */ /* 0x000fe200078e020b */
[----:B------:R-:W-:-:S02]  /*17b0*/  LOP3.LUT R2, R6, 0x2, R5, 0xfe, !PT ;  /* 0x0000000206027812 */ /* 0x000fc400078efe05 */
[C---:B------:R-:W-:Y:S01]  /*17c0*/  ISETP.LT.AND P1, PT, R3.reuse, c[0x0][0x17c], !P0 ;  /* 0x00005f0003007a0c */ /* 0x040fe20004721270 */
[----:B------:R-:W-:Y:S01]  /*17d0*/  STS [R4], R36 ;  /* 0x0000002404007388 */ /* 0x000fe20000000800 */
[----:B------:R-:W-:Y:S01]  /*17e0*/  LEA.HI R11, R0, R11, RZ, 0x1f ;  /* 0x0000000b000b7211 */ /* 0x000fe200078ff8ff */
[----:B------:R-:W-:Y:S01]  /*17f0*/  IMAD R3, R3, c[0x0][0x198], RZ ;  /* 0x0000660003037a24 */ /* 0x000fe200078e02ff */
[----:B------:R-:W-:Y:S01]  /*1800*/  ISETP.LT.AND P4, PT, R2, c[0x0][0x17c], !P0 ;  /* 0x00005f0002007a0c */ /* 0x000fe20004781270 */
[----:B------:R0:W-:Y:S01]  /*1810*/  STS [R4+0x100], R37 ;  /* 0x0001002504007388 */ /* 0x0001e20000000800 */
[C---:B------:R-:W-:Y:S02]  /*1820*/  LOP3.LUT R9, R11.reuse, 0x4, RZ, 0x3c, !PT ;  /* 0x000000040b097812 */ /* 0x040fe400078e3cff */
[C---:B------:R-:W-:Y:S01]  /*1830*/  LOP3.LUT R10, R11.reuse, 0x8, RZ, 0x3c, !PT ;  /* 0x000000080b0a7812 */ /* 0x040fe200078e3cff */
[----:B------:R-:W-:Y:S01]  /*1840*/  STS [R8+0x200], R38 ;  /* 0x0002002608007388 */ /* 0x000fe20000000800 */
[----:B------:R-:W-:-:S02]  /*1850*/  LOP3.LUT R12, R11, 0xc, RZ, 0x3c, !PT ;  /* 0x0000000c0b0c7812 */ /* 0x000fc400078e3cff */
[C-C-:B------:R-:W-:Y:S01]  /*1860*/  LOP3.LUT R7, R6.reuse, 0x6, R5.reuse, 0xfe, !PT ;  /* 0x0000000606077812 */ /* 0x140fe200078efe05 */
[----:B------:R-:W-:Y:S01]  /*1870*/  STS [R8+0x300], R39 ;  /* 0x0003002708007388 */ /* 0x000fe20000000800 */
[C-C-:B------:R-:W-:Y:S02]  /*1880*/  LOP3.LUT R13, R6.reuse, 0xc, R5.reuse, 0xfe, !PT ;  /* 0x0000000c060d7812 */ /* 0x140fe400078efe05 */
[C-C-:B0-----:R-:W-:Y:S01]  /*1890*/  LOP3.LUT R4, R6.reuse, 0x8, R5.reuse, 0xfe, !PT ;  /* 0x0000000806047812 */ /* 0x141fe200078efe05 */
[----:B------:R-:W-:Y:S01]  /*18a0*/  BAR.SYNC.DEFER_BLOCKING 0x0 ;  /* 0x0000000000007b1d */ /* 0x000fe20000010000 */
[----:B------:R-:W-:Y:S01]  /*18b0*/  LOP3.LUT R0, R6, 0xe, R5, 0xfe, !PT ;  /* 0x0000000e06007812 */ /* 0x000fe200078efe05 */
[----:B------:R-:W-:-:S04]  /*18c0*/  IMAD R15, R13, c[0x0][0x198], RZ ;  /* 0x000066000d0f7a24 */ /* 0x000fc800078e02ff */
[----:B------:R-:W-:Y:S01]  /*18d0*/  IMAD R16, R0, c[0x0][0x198], RZ ;  /* 0x0000660000107a24 */ /* 0x000fe200078e02ff */
[----:B------:R0:W1:Y:S04]  /*18e0*/  LDS R17, [R11] ;  /* 0x000000000b117984 */ /* 0x0000680000000800 */
[----:B------:R2:W3:Y:S04]  /*18f0*/  LDS R19, [R9] ;  /* 0x0000000009137984 */ /* 0x0004e80000000800 */
[----:B------:R-:W4:Y:S01]  /*1900*/  LDS R21, [R10] ;  /* 0x000000000a157984 */ /* 0x000f220000000800 */
[----:B0-----:R-:W-:-:S02]  /*1910*/  LOP3.LUT R11, R6, 0xa, R5, 0xfe, !PT ;  /* 0x0000000a060b7812 */ /* 0x001fc400078efe05 */
[----:B------:R-:W-:Y:S01]  /*1920*/  LOP3.LUT R5, R6, 0x4, R5, 0xfe, !PT ;  /* 0x0000000406057812 */ /* 0x000fe200078efe05 */
[----:B--2---:R-:W-:Y:S01]  /*1930*/  IMAD R9, R2, c[0x0][0x198], RZ ;  /* 0x0000660002097a24 */ /* 0x004fe200078e02ff */
[----:B------:R0:W2:Y:S01]  /*1940*/  LDS R23, [R12] ;  /* 0x000000000c177984 */ /* 0x0000a20000000800 */
[-C--:B------:R-:W-:Y:S01]  /*1950*/  LEA R2, P2, R3, R18.reuse, 0x1 ;  /* 0x0000001203027211 */ /* 0x080fe200078408ff */
[----:B------:R-:W-:Y:S01]  /*1960*/  IMAD R14, R11, c[0x0][0x198], RZ ;  /* 0x000066000b0e7a24 */ /* 0x000fe200078e02ff */
[C---:B------:R-:W-:Y:S01]  /*1970*/  ISETP.LT.AND P5, PT, R5.reuse, c[0x0][0x17c], !P0 ;  /* 0x00005f0005007a0c */ /* 0x040fe200047a1270 */
[----:B------:R-:W-:Y:S01]  /*1980*/  IMAD R5, R5, c[0x0][0x198], RZ ;  /* 0x0000660005057a24 */ /* 0x000fe200078e02ff */
[----:B------:R-:W-:Y:S02]  /*1990*/  LEA R8, P3, R9, R18, 0x1 ;  /* 0x0000001209087211 */ /* 0x000fe400078608ff */
[-C--:B------:R-:W-:Y:S01]  /*19a0*/  LEA.HI.X.SX32 R3, R3, R20.reuse, 0x1, P2 ;  /* 0x0000001403037211 */ /* 0x080fe200010f0eff */
[----:B0-----:R-:W-:Y:S01]  /*19b0*/  IMAD R12, R4, c[0x0][0x198], RZ ;  /* 0x00006600040c7a24 */ /* 0x001fe200078e02ff */
[----:B------:R-:W-:-:S02]  /*19c0*/  LEA.HI.X.SX32 R9, R9, R20, 0x1, P3 ;  /* 0x0000001409097211 */ /* 0x000fc400018f0eff */
[----:B------:R-:W-:Y:S02]  /*19d0*/  ISETP.LT.AND P3, PT, R4, c[0x0][0x17c], !P0 ;  /* 0x00005f0004007a0c */ /* 0x000fe40004761270 */
[-C--:B------:R-:W-:Y:S02]  /*19e0*/  LEA R6, P2, R12, R18.reuse, 0x1 ;  /* 0x000000120c067211 */ /* 0x080fe400078408ff */
[----:B------:R-:W-:-:S04]  /*19f0*/  LEA R4, P6, R5, R18, 0x1 ;  /* 0x0000001205047211 */ /* 0x000fc800078c08ff */
[----:B------:R-:W-:Y:S01]  /*1a00*/  LEA.HI.X.SX32 R5, R5, R20, 0x1, P6 ;  /* 0x0000001405057211 */ /* 0x000fe200030f0eff */
[----:B-1----:R0:W-:Y:S04]  /*1a10*/  @P1 STG.E.U16 [R2.64], R17 ;  /* 0x0000001102001986 */ /* 0x0021e8000c101506 */
[----:B---3--:R1:W-:Y:S01]  /*1a20*/  @P4 STG.E.U16 [R8.64], R19 ;  /* 0x0000001308004986 */ /* 0x0083e2000c101506 */
[C---:B------:R-:W-:Y:S01]  /*1a30*/  ISETP.LT.AND P4, PT, R7.reuse, c[0x0][0x17c], !P0 ;  /* 0x00005f0007007a0c */ /* 0x040fe20004781270 */
[----:B------:R-:W-:Y:S02]  /*1a40*/  IMAD R7, R7, c[0x0][0x198], RZ ;  /* 0x0000660007077a24 */ /* 0x000fe400078e02ff */
[----:B----4-:R3:W-:Y:S03]  /*1a50*/  @P5 STG.E.U16 [R4.64], R21 ;  /* 0x0000001504005986 */ /* 0x0107e6000c101506 */
[----:B0-----:R-:W-:-:S02]  /*1a60*/  LEA R2, P1, R7, R18, 0x1 ;  /* 0x0000001207027211 */ /* 0x001fc400078208ff */
[----:B------:R-:W-:Y:S02]  /*1a70*/  PRMT R17, R17, 0x7632, R17 ;  /* 0x0000763211117816 */ /* 0x000fe40000000011 */
[----:B------:R-:W-:Y:S02]  /*1a80*/  LEA.HI.X.SX32 R3, R7, R20, 0x1, P1 ;  /* 0x0000001407037211 */ /* 0x000fe400008f0eff */
[----:B------:R-:W-:Y:S02]  /*1a90*/  LEA R10, P1, R15, R18, 0x1 ;  /* 0x000000120f0a7211 */ /* 0x000fe400078208ff */
[-C--:B------:R-:W-:Y:S01]  /*1aa0*/  LEA.HI.X.SX32 R7, R12, R20.reuse, 0x1, P2 ;  /* 0x000000140c077211 */ /* 0x080fe200010f0eff */
[----:B--2---:R0:W-:Y:S01]  /*1ab0*/  @P4 STG.E.U16 [R2.64], R23 ;  /* 0x0000001702004986 */ /* 0x0041e2000c101506 */
[----:B------:R-:W-:Y:S02]  /*1ac0*/  ISETP.LT.AND P2, PT, R11, c[0x0][0x17c], !P0 ;  /* 0x00005f000b007a0c */ /* 0x000fe40004741270 */
[----:B------:R-:W-:Y:S01]  /*1ad0*/  LEA.HI.X.SX32 R11, R15, R20, 0x1, P1 ;  /* 0x000000140f0b7211 */ /* 0x000fe200008f0eff */
[----:B------:R0:W-:Y:S01]  /*1ae0*/  @P3 STG.E.U16 [R6.64], R17 ;  /* 0x0000001106003986 */ /* 0x0001e2000c101506 */
[----:B------:R-:W-:-:S02]  /*1af0*/  ISETP.LT.AND P1, PT, R13, c[0x0][0x17c], !P0 ;  /* 0x00005f000d007a0c */ /* 0x000fc40004721270 */
[----:B------:R-:W-:Y:S02]  /*1b00*/  ISETP.LT.AND P0, PT, R0, c[0x0][0x17c], !P0 ;  /* 0x00005f0000007a0c */ /* 0x000fe40004701270 */
[C---:B-1----:R-:W-:Y:S02]  /*1b10*/  LEA R8, P6, R14.reuse, R18, 0x1 ;  /* 0x000000120e087211 */ /* 0x042fe400078c08ff */
[----:B------:R-:W-:Y:S02]  /*1b20*/  PRMT R19, R19, 0x7632, R19 ;  /* 0x0000763213137816 */ /* 0x000fe40000000013 */
[----:B------:R-:W-:Y:S02]  /*1b30*/  LEA.HI.X.SX32 R9, R14, R20, 0x1, P6 ;  /* 0x000000140e097211 */ /* 0x000fe400030f0eff */
[----:B---3--:R-:W-:Y:S02]  /*1b40*/  PRMT R5, R21, 0x7632, R5 ;  /* 0x0000763215057816 */ /* 0x008fe40000000005 */
[C---:B------:R-:W-:Y:S01]  /*1b50*/  LEA R12, P6, R16.reuse, R18, 0x1 ;  /* 0x00000012100c7211 */ /* 0x040fe200078c08ff */
[----:B------:R0:W-:Y:S03]  /*1b60*/  @P2 STG.E.U16 [R8.64], R19 ;  /* 0x0000001308002986 */ /* 0x0001e6000c101506 */
[----:B------:R-:W-:Y:S01]  /*1b70*/  LEA.HI.X.SX32 R13, R16, R20, 0x1, P6 ;  /* 0x00000014100d7211 */ /* 0x000fe200030f0eff */
[----:B------:R0:W-:Y:S01]  /*1b80*/  @P1 STG.E.U16 [R10.64], R5 ;  /* 0x000000050a001986 */ /* 0x0001e2000c101506 */
[----:B------:R-:W-:Y:S07]  /*1b90*/  @!P0 EXIT ;  /* 0x000000000000894d */ /* 0x000fee0003800000 */
[----:B0-----:R-:W-:-:S05]  /*1ba0*/  PRMT R6, R23, 0x7632, R6 ;  /* 0x0000763217067816 */ /* 0x001fca0000000006 */
[----:B------:R-:W-:Y:S01]  /*1bb0*/  STG.E.U16 [R12.64], R6 ;  /* 0x000000060c007986 */ /* 0x000fe2000c101506 */
[----:B------:R-:W-:Y:S05]  /*1bc0*/  EXIT ;  /* 0x000000000000794d */ /* 0x000fea0003800000 */
.L_x_2:
[----:B------:R-:W-:-:S00]  /*1bd0*/  BRA `(.L_x_2) ;  /* 0xfffffff000007947 */ /* 0x000fc0000383ffff */
[----:B------:R-:W-:-:S00]  /*1be0*/  NOP ;  /* 0x0000000000007918 */ /* 0x000fc00000000000 */
        /* <DEDUP_REMOVED lines=9> */
.L_x_3:


//--------------------- .nv.shared.matmul_kernel  --------------------------
	.section	.nv.shared.matmul_kernel,"aw",@nobits
	.sectionflags	@""
	.align	16
